//
// Generated by NVIDIA NVVM Compiler
//
// Compiler Build ID: CL-36424714
// Cuda compilation tools, release 13.0, V13.0.88
// Based on NVVM 20.0.0
//

.version 9.0
.target sm_100
.address_size 64

	// .globl	_Z13reduce_kernelPfS_j
.extern .shared .align 16 .b8 sdata[];

.visible .entry _Z13reduce_kernelPfS_j(
	.param .u64 .ptr .align 1 _Z13reduce_kernelPfS_j_param_0,
	.param .u64 .ptr .align 1 _Z13reduce_kernelPfS_j_param_1,
	.param .u32 _Z13reduce_kernelPfS_j_param_2
)
{
	.reg .pred 	%p<6>;
	.reg .b32 	%r<18>;
	.reg .b32 	%f<6>;
	.reg .b64 	%rd<9>;

	ld.param.u64 	%rd1, [_Z13reduce_kernelPfS_j_param_0];
	ld.param.u64 	%rd2, [_Z13reduce_kernelPfS_j_param_1];
	ld.param.u32 	%r8, [_Z13reduce_kernelPfS_j_param_2];
	mov.u32 	%r1, %tid.x;
	mov.u32 	%r2, %ctaid.x;
	mov.u32 	%r3, %ntid.x;
	mad.lo.s32 	%r4, %r2, %r3, %r1;
	setp.ge.u32 	%p1, %r4, %r8;
	shl.b32 	%r9, %r1, 2;
	mov.u32 	%r10, sdata;
	add.s32 	%r5, %r10, %r9;
	@%p1 bra 	$L__BB0_2;
	cvta.to.global.u64 	%rd3, %rd1;
	mul.wide.u32 	%rd4, %r4, 4;
	add.s64 	%rd5, %rd3, %rd4;
	ld.global.f32 	%f1, [%rd5];
	st.shared.f32 	[%r5], %f1;
	bra.uni 	$L__BB0_3;
$L__BB0_2:
	mov.b32 	%r11, 0;
	st.shared.u32 	[%r5], %r11;
$L__BB0_3:
	bar.sync 	0;
	setp.lt.u32 	%p2, %r3, 2;
	@%p2 bra 	$L__BB0_8;
	mov.b32 	%r17, 1;
$L__BB0_5:
	shl.b32 	%r7, %r17, 1;
	add.s32 	%r13, %r7, -1;
	and.b32  	%r14, %r13, %r1;
	setp.ne.s32 	%p3, %r14, 0;
	@%p3 bra 	$L__BB0_7;
	shl.b32 	%r15, %r17, 2;
	add.s32 	%r16, %r5, %r15;
	ld.shared.f32 	%f2, [%r16];
	ld.shared.f32 	%f3, [%r5];
	add.f32 	%f4, %f2, %f3;
	st.shared.f32 	[%r5], %f4;
$L__BB0_7:
	bar.sync 	0;
	setp.lt.u32 	%p4, %r7, %r3;
	mov.u32 	%r17, %r7;
	@%p4 bra 	$L__BB0_5;
$L__BB0_8:
	setp.ne.s32 	%p5, %r1, 0;
	@%p5 bra 	$L__BB0_10;
	ld.shared.f32 	%f5, [sdata];
	cvta.to.global.u64 	%rd6, %rd2;
	mul.wide.u32 	%rd7, %r2, 4;
	add.s64 	%rd8, %rd6, %rd7;
	st.global.f32 	[%rd8], %f5;
$L__BB0_10:
	ret;

}


// ===== COMPILED SASS (sm_100) =====

	.target	sm_100

	.elftype	@"ET_EXEC"


//--------------------- .note.nv.tkinfo           --------------------------
	.section	.note.nv.tkinfo,"",@"SHT_NOTE"
	.sectionflags	@"SHF_NOTE_NV_TKINFO"
	.tkinfo
        /*0018*/ 	.word	0x00000002
        /*0030*/ 	.string	""
        /*0030*/ 	.string	"ptxas"
        /*0030*/ 	.string	"Cuda compilation tools, release 13.0, V13.0.88"
        /*0030*/ 	.string	"Build cuda_13.0.r13.0/compiler.36424714_0"
        /*0030*/ 	.string	"-arch sm_100 -m 64 "



//--------------------- .note.nv.cuinfo           --------------------------
	.section	.note.nv.cuinfo,"",@"SHT_NOTE"
	.sectionflags	@"SHF_NOTE_NV_CUINFO"
        /*0018*/ 	.short	0x0002
        /*001a*/ 	.short	0x0064
        /*001c*/ 	.short	0x0082
	.zero		2


//--------------------- .nv.info                  --------------------------
	.section	.nv.info,"",@"SHT_CUDA_INFO"
	.align	4


	//----- nvinfo : EIATTR_REGCOUNT
	.align		4
        /*0000*/ 	.byte	0x04, 0x2f
        /*0002*/ 	.short	(.L_1 - .L_0)
	.align		4
.L_0:
        /*0004*/ 	.word	index@(_Z13reduce_kernelPfS_j)
        /*0008*/ 	.word	0x0000000a


	//----- nvinfo : EIATTR_FRAME_SIZE
	.align		4
.L_1:
        /*000c*/ 	.byte	0x04, 0x11
        /*000e*/ 	.short	(.L_3 - .L_2)
	.align		4
.L_2:
        /*0010*/ 	.word	index@(_Z13reduce_kernelPfS_j)
        /*0014*/ 	.word	0x00000000


	//----- nvinfo : EIATTR_MIN_STACK_SIZE
	.align		4
.L_3:
        /*0018*/ 	.byte	0x04, 0x12
        /*001a*/ 	.short	(.L_5 - .L_4)
	.align		4
.L_4:
        /*001c*/ 	.word	index@(_Z13reduce_kernelPfS_j)
        /*0020*/ 	.word	0x00000000
.L_5:


//--------------------- .nv.compat                --------------------------
	.section	.nv.compat,"",@"SHT_CUDA_COMPAT_INFO"
	.align	4
        /*0000*/ 	.byte	0x02, 0x09, 0x00, 0x00, 0x02, 0x02, 0x01, 0x00, 0x02, 0x05, 0x05, 0x00, 0x03, 0x07, 0x01, 0x01
        /*0010*/ 	.byte	0x02, 0x03, 0x00, 0x00, 0x02, 0x06, 0x01, 0x00, 0x04, 0x0b, 0x08, 0x00, 0x09, 0x00, 0x00, 0x00
        /*0020*/ 	.byte	0x00, 0x00, 0x00, 0x00


//--------------------- .nv.info._Z13reduce_kernelPfS_j --------------------------
	.section	.nv.info._Z13reduce_kernelPfS_j,"",@"SHT_CUDA_INFO"
	.sectionflags	@""
	.align	4


	//----- nvinfo : EIATTR_CUDA_API_VERSION
	.align		4
        /*0000*/ 	.byte	0x04, 0x37
        /*0002*/ 	.short	(.L_7 - .L_6)
.L_6:
        /*0004*/ 	.word	0x00000082


	//----- nvinfo : EIATTR_KPARAM_INFO
	.align		4
.L_7:
        /*0008*/ 	.byte	0x04, 0x17
        /*000a*/ 	.short	(.L_9 - .L_8)
.L_8:
        /*000c*/ 	.word	0x00000000
        /*0010*/ 	.short	0x0002
        /*0012*/ 	.short	0x0010
        /*0014*/ 	.byte	0x00, 0xf0, 0x11, 0x00


	//----- nvinfo : EIATTR_KPARAM_INFO
	.align		4
.L_9:
        /*0018*/ 	.byte	0x04, 0x17
        /*001a*/ 	.short	(.L_11 - .L_10)
.L_10:
        /*001c*/ 	.word	0x00000000
        /*0020*/ 	.short	0x0001
        /*0022*/ 	.short	0x0008
        /*0024*/ 	.byte	0x00, 0xf5, 0x21, 0x00


	//----- nvinfo : EIATTR_KPARAM_INFO
	.align		4
.L_11:
        /*0028*/ 	.byte	0x04, 0x17
        /*002a*/ 	.short	(.L_13 - .L_12)
.L_12:
        /*002c*/ 	.word	0x00000000
        /*0030*/ 	.short	0x0000
        /*0032*/ 	.short	0x0000
        /*0034*/ 	.byte	0x00, 0xf5, 0x21, 0x00


	//----- nvinfo : EIATTR_SPARSE_MMA_MASK
	.align		4
.L_13:
        /*0038*/ 	.byte	0x03, 0x50
        /*003a*/ 	.short	0x0000


	//----- nvinfo : EIATTR_MAXREG_COUNT
	.align		4
        /*003c*/ 	.byte	0x03, 0x1b
        /*003e*/ 	.short	0x00ff


	//----- nvinfo : EIATTR_NUM_BARRIERS
	.align		4
        /*0040*/ 	.byte	0x02, 0x4c
        /*0042*/ 	.byte	0x01
	.zero		1


	//----- nvinfo : EIATTR_MERCURY_ISA_VERSION
	.align		4
        /*0044*/ 	.byte	0x03, 0x5f
        /*0046*/ 	.short	0x0101


	//----- nvinfo : EIATTR_VRC_CTA_INIT_COUNT
	.align		4
        /*0048*/ 	.byte	0x02, 0x4a
	.zero		1
	.zero		1


	//----- nvinfo : EIATTR_EXIT_INSTR_OFFSETS
	.align		4
        /*004c*/ 	.byte	0x04, 0x1c
        /*004e*/ 	.short	(.L_15 - .L_14)


	//   ....[0]....
.L_14:
        /*0050*/ 	.word	0x00000220


	//   ....[1]....
        /*0054*/ 	.word	0x000002a0


	//----- nvinfo : EIATTR_CBANK_PARAM_SIZE
	.align		4
.L_15:
        /*0058*/ 	.byte	0x03, 0x19
        /*005a*/ 	.short	0x0014


	//----- nvinfo : EIATTR_PARAM_CBANK
	.align		4
        /*005c*/ 	.byte	0x04, 0x0a
        /*005e*/ 	.short	(.L_17 - .L_16)
	.align		4
.L_16:
        /*0060*/ 	.word	index@(.nv.constant0._Z13reduce_kernelPfS_j)
        /*0064*/ 	.short	0x0380
        /*0066*/ 	.short	0x0014


	//----- nvinfo : EIATTR_SW_WAR
	.align		4
.L_17:
        /*0068*/ 	.byte	0x04, 0x36
        /*006a*/ 	.short	(.L_19 - .L_18)
.L_18:
        /*006c*/ 	.word	0x00000008
.L_19:


//--------------------- .nv.callgraph             --------------------------
	.section	.nv.callgraph,"",@"SHT_CUDA_CALLGRAPH"
	.align	4
	.sectionentsize	8
	.align		4
        /*0000*/ 	.word	0x00000000
	.align		4
        /*0004*/ 	.word	0xffffffff
	.align		4
        /*0008*/ 	.word	0x00000000
	.align		4
        /*000c*/ 	.word	0xfffffffe
	.align		4
        /*0010*/ 	.word	0x00000000
	.align		4
        /*0014*/ 	.word	0xfffffffd
	.align		4
        /*0018*/ 	.word	0x00000000
	.align		4
        /*001c*/ 	.word	0xfffffffc


//--------------------- .text._Z13reduce_kernelPfS_j --------------------------
	.section	.text._Z13reduce_kernelPfS_j,"ax",@progbits
	.align	128
        .global         _Z13reduce_kernelPfS_j
        .type           _Z13reduce_kernelPfS_j,@function
        .size           _Z13reduce_kernelPfS_j,(.L_x_3 - _Z13reduce_kernelPfS_j)
        .other          _Z13reduce_kernelPfS_j,@"STO_CUDA_ENTRY STV_DEFAULT"
_Z13reduce_kernelPfS_j:
.text._Z13reduce_kernelPfS_j:
[----:B------:R-:W-:Y:S01]  /*0000*/  LDC R1, c[0x0][0x37c] ;  /* 0x0000df00ff017b82 */ /* 0x000fe20000000800 */
[----:B------:R-:W0:Y:S01]  /*0010*/  S2R R7, SR_TID.X ;  /* 0x0000000000077919 */ /* 0x000e220000002100 */
[----:B------:R-:W0:Y:S01]  /*0020*/  LDCU UR8, c[0x0][0x360] ;  /* 0x00006c00ff0877ac */ /* 0x000e220008000800 */
[----:B------:R-:W0:Y:S01]  /*0030*/  S2R R4, SR_CTAID.X ;  /* 0x0000000000047919 */ /* 0x000e220000002500 */
[----:B------:R-:W1:Y:S01]  /*0040*/  LDCU UR4, c[0x0][0x390] ;  /* 0x00007200ff0477ac */ /* 0x000e620008000800 */
[----:B------:R-:W2:Y:S01]  /*0050*/  LDCU.64 UR6, c[0x0][0x358] ;  /* 0x00006b00ff0677ac */ /* 0x000ea20008000a00 */
[----:B0-----:R-:W-:-:S05]  /*0060*/  IMAD R5, R4, UR8, R7 ;  /* 0x0000000804057c24 */ /* 0x001fca000f8e0207 */
[----:B-1----:R-:W-:-:S13]  /*0070*/  ISETP.GE.U32.AND P1, PT, R5, UR4, PT ;  /* 0x0000000405007c0c */ /* 0x002fda000bf26070 */
[----:B------:R-:W0:Y:S02]  /*0080*/  @!P1 LDC.64 R2, c[0x0][0x380] ;  /* 0x0000e000ff029b82 */ /* 0x000e240000000a00 */
[----:B0-----:R-:W-:-:S06]  /*0090*/  @!P1 IMAD.WIDE.U32 R2, R5, 0x4, R2 ;  /* 0x0000000405029825 */ /* 0x001fcc00078e0002 */
[----:B--2---:R-:W2:Y:S01]  /*00a0*/  @!P1 LDG.E R3, desc[UR6][R2.64] ;  /* 0x0000000602039981 */ /* 0x004ea2000c1e1900 */
[----:B------:R-:W0:Y:S01]  /*00b0*/  S2UR UR5, SR_CgaCtaId ;  /* 0x00000000000579c3 */ /* 0x000e220000008800 */
[----:B------:R-:W-:Y:S01]  /*00c0*/  UMOV UR4, 0x400 ;  /* 0x0000040000047882 */ /* 0x000fe20000000000 */
[----:B------:R-:W-:Y:S01]  /*00d0*/  UISETP.GE.U32.AND UP0, UPT, UR8, 0x2, UPT ;  /* 0x000000020800788c */ /* 0x000fe2000bf06070 */
[----:B------:R-:W-:Y:S01]  /*00e0*/  ISETP.NE.AND P0, PT, R7, RZ, PT ;  /* 0x000000ff0700720c */ /* 0x000fe20003f05270 */
[----:B0-----:R-:W-:-:S06]  /*00f0*/  ULEA UR4, UR5, UR4, 0x18 ;  /* 0x0000000405047291 */ /* 0x001fcc000f8ec0ff */
[----:B------:R-:W-:-:S05]  /*0100*/  LEA R0, R7, UR4, 0x2 ;  /* 0x0000000407007c11 */ /* 0x000fca000f8e10ff */
[----:B--2---:R0:W-:Y:S04]  /*0110*/  @!P1 STS [R0], R3 ;  /* 0x0000000300009388 */ /* 0x0041e80000000800 */
[----:B------:R0:W-:Y:S01]  /*0120*/  @P1 STS [R0], RZ ;  /* 0x000000ff00001388 */ /* 0x0001e20000000800 */
[----:B------:R-:W-:Y:S06]  /*0130*/  BAR.SYNC.DEFER_BLOCKING 0x0 ;  /* 0x0000000000007b1d */ /* 0x000fec0000010000 */
[----:B------:R-:W-:Y:S05]  /*0140*/  BRA.U !UP0, `(.L_x_0) ;  /* 0x0000000108347547 */ /* 0x000fea000b800000 */
[----:B0-----:R-:W-:-:S07]  /*0150*/  IMAD.MOV.U32 R3, RZ, RZ, 0x1 ;  /* 0x00000001ff037424 */ /* 0x001fce00078e00ff */
.L_x_1:
[----:B------:R-:W-:-:S05]  /*0160*/  SHF.L.U32 R6, R3, 0x1, RZ ;  /* 0x0000000103067819 */ /* 0x000fca00000006ff */
[----:B------:R-:W-:-:S05]  /*0170*/  VIADD R2, R6, 0xffffffff ;  /* 0xffffffff06027836 */ /* 0x000fca0000000000 */
[----:B------:R-:W-:-:S13]  /*0180*/  LOP3.LUT P1, RZ, R2, R7, RZ, 0xc0, !PT ;  /* 0x0000000702ff7212 */ /* 0x000fda000782c0ff */
[----:B------:R-:W-:Y:S02]  /*0190*/  @!P1 LEA R2, R3, R0, 0x2 ;  /* 0x0000000003029211 */ /* 0x000fe400078e10ff */
[----:B------:R-:W-:Y:S04]  /*01a0*/  @!P1 LDS R3, [R0] ;  /* 0x0000000000039984 */ /* 0x000fe80000000800 */
[----:B------:R-:W0:Y:S02]  /*01b0*/  @!P1 LDS R2, [R2] ;  /* 0x0000000002029984 */ /* 0x000e240000000800 */
[----:B0-----:R-:W-:Y:S01]  /*01c0*/  @!P1 FADD R5, R2, R3 ;  /* 0x0000000302059221 */ /* 0x001fe20000000000 */
[----:B------:R-:W-:-:S04]  /*01d0*/  IMAD.MOV.U32 R3, RZ, RZ, R6 ;  /* 0x000000ffff037224 */ /* 0x000fc800078e0006 */
[----:B------:R1:W-:Y:S01]  /*01e0*/  @!P1 STS [R0], R5 ;  /* 0x0000000500009388 */ /* 0x0003e20000000800 */
[----:B------:R-:W-:Y:S01]  /*01f0*/  BAR.SYNC.DEFER_BLOCKING 0x0 ;  /* 0x0000000000007b1d */ /* 0x000fe20000010000 */
[----:B------:R-:W-:-:S13]  /*0200*/  ISETP.GE.U32.AND P1, PT, R6, UR8, PT ;  /* 0x0000000806007c0c */ /* 0x000fda000bf26070 */
[----:B-1----:R-:W-:Y:S05]  /*0210*/  @!P1 BRA `(.L_x_1) ;  /* 0xfffffffc00d09947 */ /* 0x002fea000383ffff */
.L_x_0:
[----:B------:R-:W-:Y:S05]  /*0220*/  @P0 EXIT ;  /* 0x000000000000094d */ /* 0x000fea0003800000 */
[----:B------:R-:W1:Y:S01]  /*0230*/  S2UR UR5, SR_CgaCtaId ;  /* 0x00000000000579c3 */ /* 0x000e620000008800 */
[----:B------:R-:W-:-:S07]  /*0240*/  UMOV UR4, 0x400 ;  /* 0x0000040000047882 */ /* 0x000fce0000000000 */
[----:B0-----:R-:W0:Y:S01]  /*0250*/  LDC.64 R2, c[0x0][0x388] ;  /* 0x0000e200ff027b82 */ /* 0x001e220000000a00 */
[----:B-1----:R-:W-:Y:S01]  /*0260*/  ULEA UR4, UR5, UR4, 0x18 ;  /* 0x0000000405047291 */ /* 0x002fe2000f8ec0ff */
[----:B0-----:R-:W-:-:S08]  /*0270*/  IMAD.WIDE.U32 R2, R4, 0x4, R2 ;  /* 0x0000000404027825 */ /* 0x001fd000078e0002 */
[----:B------:R-:W0:Y:S04]  /*0280*/  LDS R5, [UR4] ;  /* 0x00000004ff057984 */ /* 0x000e280008000800 */
[----:B0-----:R-:W-:Y:S01]  /*0290*/  STG.E desc[UR6][R2.64], R5 ;  /* 0x0000000502007986 */ /* 0x001fe2000c101906 */
[----:B------:R-:W-:Y:S05]  /*02a0*/  EXIT ;  /* 0x000000000000794d */ /* 0x000fea0003800000 */
.L_x_2:
[----:B------:R-:W-:-:S00]  /*02b0*/  BRA `(.L_x_2) ;  /* 0xfffffffc00fc7947 */ /* 0x000fc0000383ffff */
[----:B------:R-:W-:-:S00]  /*02c0*/  NOP ;  /* 0x0000000000007918 */ /* 0x000fc00000000000 */
        /* <DEDUP_REMOVED lines=11> */
.L_x_3:


//--------------------- .nv.shared._Z13reduce_kernelPfS_j --------------------------
	.section	.nv.shared._Z13reduce_kernelPfS_j,"aw",@nobits
	.sectionflags	@""
	.align	16
	.zero		1024


//--------------------- .nv.shared.reserved.0     --------------------------
	.section	.nv.shared.reserved.0,"aw",@nobits
	.weak		__nv_reservedSMEM_offset_0_alias
	.size		__nv_reservedSMEM_offset_0_alias, 0, 64
	.other		__nv_reservedSMEM_offset_0_alias,@"STO_CUDA_RESERVED_SHARED STV_DEFAULT"
__nv_reservedSMEM_offset_0_alias:
	.zero		0
	.zero		64


//--------------------- .nv.constant0._Z13reduce_kernelPfS_j --------------------------
	.section	.nv.constant0._Z13reduce_kernelPfS_j,"a",@progbits
	.sectionflags	@""
	.align	4
.nv.constant0._Z13reduce_kernelPfS_j:
	.zero		916


//--------------------- SYMBOLS --------------------------

	.type		.nv.reservedSmem.offset0,@object
	.size		.nv.reservedSmem.offset0,0x4
	.type		.nv.reservedSmem.cap,@object
	.size		.nv.reservedSmem.cap,0x4
